//
// Generated by NVIDIA NVVM Compiler
//
// Compiler Build ID: CL-36424714
// Cuda compilation tools, release 13.0, V13.0.88
// Based on NVVM 20.0.0
//

.version 9.0
.target sm_100
.address_size 64

	// .globl	_Z10denseToCOOPKfiiPiS1_PfS1_

.visible .entry _Z10denseToCOOPKfiiPiS1_PfS1_(
	.param .u64 .ptr .align 1 _Z10denseToCOOPKfiiPiS1_PfS1__param_0,
	.param .u32 _Z10denseToCOOPKfiiPiS1_PfS1__param_1,
	.param .u32 _Z10denseToCOOPKfiiPiS1_PfS1__param_2,
	.param .u64 .ptr .align 1 _Z10denseToCOOPKfiiPiS1_PfS1__param_3,
	.param .u64 .ptr .align 1 _Z10denseToCOOPKfiiPiS1_PfS1__param_4,
	.param .u64 .ptr .align 1 _Z10denseToCOOPKfiiPiS1_PfS1__param_5,
	.param .u64 .ptr .align 1 _Z10denseToCOOPKfiiPiS1_PfS1__param_6
)
{
	.reg .pred 	%p<4>;
	.reg .b32 	%r<17>;
	.reg .b32 	%f<2>;
	.reg .b64 	%rd<17>;

	ld.param.u64 	%rd6, [_Z10denseToCOOPKfiiPiS1_PfS1__param_0];
	ld.param.u32 	%r8, [_Z10denseToCOOPKfiiPiS1_PfS1__param_1];
	ld.param.u32 	%r7, [_Z10denseToCOOPKfiiPiS1_PfS1__param_2];
	ld.param.u64 	%rd7, [_Z10denseToCOOPKfiiPiS1_PfS1__param_3];
	ld.param.u64 	%rd8, [_Z10denseToCOOPKfiiPiS1_PfS1__param_4];
	ld.param.u64 	%rd9, [_Z10denseToCOOPKfiiPiS1_PfS1__param_5];
	ld.param.u64 	%rd10, [_Z10denseToCOOPKfiiPiS1_PfS1__param_6];
	mov.u32 	%r1, %ntid.x;
	mov.u32 	%r9, %ctaid.x;
	mov.u32 	%r10, %tid.x;
	mad.lo.s32 	%r16, %r1, %r9, %r10;
	mul.lo.s32 	%r3, %r7, %r8;
	setp.ge.s32 	%p1, %r16, %r3;
	@%p1 bra 	$L__BB0_5;
	mov.u32 	%r11, %nctaid.x;
	mul.lo.s32 	%r4, %r1, %r11;
	cvta.to.global.u64 	%rd1, %rd6;
	cvta.to.global.u64 	%rd2, %rd10;
	cvta.to.global.u64 	%rd3, %rd9;
	cvta.to.global.u64 	%rd4, %rd7;
	cvta.to.global.u64 	%rd5, %rd8;
$L__BB0_2:
	mul.wide.s32 	%rd11, %r16, 4;
	add.s64 	%rd12, %rd1, %rd11;
	ld.global.f32 	%f1, [%rd12];
	setp.eq.f32 	%p2, %f1, 0f00000000;
	@%p2 bra 	$L__BB0_4;
	atom.global.add.u32 	%r12, [%rd2], 1;
	mul.wide.s32 	%rd13, %r12, 4;
	add.s64 	%rd14, %rd3, %rd13;
	st.global.f32 	[%rd14], %f1;
	add.s64 	%rd15, %rd4, %rd13;
	div.s32 	%r13, %r16, %r7;
	st.global.u32 	[%rd15], %r13;
	add.s64 	%rd16, %rd5, %rd13;
	mul.lo.s32 	%r14, %r13, %r7;
	sub.s32 	%r15, %r16, %r14;
	st.global.u32 	[%rd16], %r15;
$L__BB0_4:
	add.s32 	%r16, %r16, %r4;
	setp.lt.s32 	%p3, %r16, %r3;
	@%p3 bra 	$L__BB0_2;
$L__BB0_5:
	ret;

}


// ===== COMPILED SASS (sm_100) =====

	.target	sm_100

	.elftype	@"ET_EXEC"


//--------------------- .note.nv.tkinfo           --------------------------
	.section	.note.nv.tkinfo,"",@"SHT_NOTE"
	.sectionflags	@"SHF_NOTE_NV_TKINFO"
	.tkinfo
        /*0018*/ 	.word	0x00000002
        /*0030*/ 	.string	""
        /*0030*/ 	.string	"ptxas"
        /*0030*/ 	.string	"Cuda compilation tools, release 13.0, V13.0.88"
        /*0030*/ 	.string	"Build cuda_13.0.r13.0/compiler.36424714_0"
        /*0030*/ 	.string	"-arch sm_100 -m 64 "



//--------------------- .note.nv.cuinfo           --------------------------
	.section	.note.nv.cuinfo,"",@"SHT_NOTE"
	.sectionflags	@"SHF_NOTE_NV_CUINFO"
        /*0018*/ 	.short	0x0002
        /*001a*/ 	.short	0x0064
        /*001c*/ 	.short	0x0082
	.zero		2


//--------------------- .nv.info                  --------------------------
	.section	.nv.info,"",@"SHT_CUDA_INFO"
	.align	4


	//----- nvinfo : EIATTR_REGCOUNT
	.align		4
        /*0000*/ 	.byte	0x04, 0x2f
        /*0002*/ 	.short	(.L_1 - .L_0)
	.align		4
.L_0:
        /*0004*/ 	.word	index@(_Z10denseToCOOPKfiiPiS1_PfS1_)
        /*0008*/ 	.word	0x00000018


	//----- nvinfo : EIATTR_FRAME_SIZE
	.align		4
.L_1:
        /*000c*/ 	.byte	0x04, 0x11
        /*000e*/ 	.short	(.L_3 - .L_2)
	.align		4
.L_2:
        /*0010*/ 	.word	index@(_Z10denseToCOOPKfiiPiS1_PfS1_)
        /*0014*/ 	.word	0x00000000


	//----- nvinfo : EIATTR_MIN_STACK_SIZE
	.align		4
.L_3:
        /*0018*/ 	.byte	0x04, 0x12
        /*001a*/ 	.short	(.L_5 - .L_4)
	.align		4
.L_4:
        /*001c*/ 	.word	index@(_Z10denseToCOOPKfiiPiS1_PfS1_)
        /*0020*/ 	.word	0x00000000
.L_5:


//--------------------- .nv.compat                --------------------------
	.section	.nv.compat,"",@"SHT_CUDA_COMPAT_INFO"
	.align	4
        /*0000*/ 	.byte	0x02, 0x09, 0x00, 0x00, 0x02, 0x02, 0x01, 0x00, 0x02, 0x05, 0x05, 0x00, 0x03, 0x07, 0x01, 0x01
        /*0010*/ 	.byte	0x02, 0x03, 0x00, 0x00, 0x02, 0x06, 0x01, 0x00, 0x04, 0x0b, 0x08, 0x00, 0x09, 0x00, 0x00, 0x00
        /*0020*/ 	.byte	0x00, 0x00, 0x00, 0x00


//--------------------- .nv.info._Z10denseToCOOPKfiiPiS1_PfS1_ --------------------------
	.section	.nv.info._Z10denseToCOOPKfiiPiS1_PfS1_,"",@"SHT_CUDA_INFO"
	.sectionflags	@""
	.align	4


	//----- nvinfo : EIATTR_CUDA_API_VERSION
	.align		4
        /*0000*/ 	.byte	0x04, 0x37
        /*0002*/ 	.short	(.L_7 - .L_6)
.L_6:
        /*0004*/ 	.word	0x00000082


	//----- nvinfo : EIATTR_KPARAM_INFO
	.align		4
.L_7:
        /*0008*/ 	.byte	0x04, 0x17
        /*000a*/ 	.short	(.L_9 - .L_8)
.L_8:
        /*000c*/ 	.word	0x00000000
        /*0010*/ 	.short	0x0006
        /*0012*/ 	.short	0x0028
        /*0014*/ 	.byte	0x00, 0xf5, 0x21, 0x00


	//----- nvinfo : EIATTR_KPARAM_INFO
	.align		4
.L_9:
        /*0018*/ 	.byte	0x04, 0x17
        /*001a*/ 	.short	(.L_11 - .L_10)
.L_10:
        /*001c*/ 	.word	0x00000000
        /*0020*/ 	.short	0x0005
        /*0022*/ 	.short	0x0020
        /*0024*/ 	.byte	0x00, 0xf5, 0x21, 0x00


	//----- nvinfo : EIATTR_KPARAM_INFO
	.align		4
.L_11:
        /*0028*/ 	.byte	0x04, 0x17
        /*002a*/ 	.short	(.L_13 - .L_12)
.L_12:
        /*002c*/ 	.word	0x00000000
        /*0030*/ 	.short	0x0004
        /*0032*/ 	.short	0x0018
        /*0034*/ 	.byte	0x00, 0xf5, 0x21, 0x00


	//----- nvinfo : EIATTR_KPARAM_INFO
	.align		4
.L_13:
        /*0038*/ 	.byte	0x04, 0x17
        /*003a*/ 	.short	(.L_15 - .L_14)
.L_14:
        /*003c*/ 	.word	0x00000000
        /*0040*/ 	.short	0x0003
        /*0042*/ 	.short	0x0010
        /*0044*/ 	.byte	0x00, 0xf5, 0x21, 0x00


	//----- nvinfo : EIATTR_KPARAM_INFO
	.align		4
.L_15:
        /*0048*/ 	.byte	0x04, 0x17
        /*004a*/ 	.short	(.L_17 - .L_16)
.L_16:
        /*004c*/ 	.word	0x00000000
        /*0050*/ 	.short	0x0002
        /*0052*/ 	.short	0x000c
        /*0054*/ 	.byte	0x00, 0xf0, 0x11, 0x00


	//----- nvinfo : EIATTR_KPARAM_INFO
	.align		4
.L_17:
        /*0058*/ 	.byte	0x04, 0x17
        /*005a*/ 	.short	(.L_19 - .L_18)
.L_18:
        /*005c*/ 	.word	0x00000000
        /*0060*/ 	.short	0x0001
        /*0062*/ 	.short	0x0008
        /*0064*/ 	.byte	0x00, 0xf0, 0x11, 0x00


	//----- nvinfo : EIATTR_KPARAM_INFO
	.align		4
.L_19:
        /*0068*/ 	.byte	0x04, 0x17
        /*006a*/ 	.short	(.L_21 - .L_20)
.L_20:
        /*006c*/ 	.word	0x00000000
        /*0070*/ 	.short	0x0000
        /*0072*/ 	.short	0x0000
        /*0074*/ 	.byte	0x00, 0xf5, 0x21, 0x00


	//----- nvinfo : EIATTR_SPARSE_MMA_MASK
	.align		4
.L_21:
        /*0078*/ 	.byte	0x03, 0x50
        /*007a*/ 	.short	0x0000


	//----- nvinfo : EIATTR_MAXREG_COUNT
	.align		4
        /*007c*/ 	.byte	0x03, 0x1b
        /*007e*/ 	.short	0x00ff


	//----- nvinfo : EIATTR_MERCURY_ISA_VERSION
	.align		4
        /*0080*/ 	.byte	0x03, 0x5f
        /*0082*/ 	.short	0x0101


	//----- nvinfo : EIATTR_INT_WARP_WIDE_INSTR_OFFSETS
	.align		4
        /*0084*/ 	.byte	0x04, 0x31
        /*0086*/ 	.short	(.L_23 - .L_22)


	//   ....[0]....
.L_22:
        /*0088*/ 	.word	0x00000170


	//   ....[1]....
        /*008c*/ 	.word	0x000003a0


	//----- nvinfo : EIATTR_VRC_CTA_INIT_COUNT
	.align		4
.L_23:
        /*0090*/ 	.byte	0x02, 0x4a
	.zero		1
	.zero		1


	//----- nvinfo : EIATTR_EXIT_INSTR_OFFSETS
	.align		4
        /*0094*/ 	.byte	0x04, 0x1c
        /*0096*/ 	.short	(.L_25 - .L_24)


	//   ....[0]....
.L_24:
        /*0098*/ 	.word	0x00000080


	//   ....[1]....
        /*009c*/ 	.word	0x00000460


	//----- nvinfo : EIATTR_CRS_STACK_SIZE
	.align		4
.L_25:
        /*00a0*/ 	.byte	0x04, 0x1e
        /*00a2*/ 	.short	(.L_27 - .L_26)
.L_26:
        /*00a4*/ 	.word	0x00000000


	//----- nvinfo : EIATTR_CBANK_PARAM_SIZE
	.align		4
.L_27:
        /*00a8*/ 	.byte	0x03, 0x19
        /*00aa*/ 	.short	0x0030


	//----- nvinfo : EIATTR_PARAM_CBANK
	.align		4
        /*00ac*/ 	.byte	0x04, 0x0a
        /*00ae*/ 	.short	(.L_29 - .L_28)
	.align		4
.L_28:
        /*00b0*/ 	.word	index@(.nv.constant0._Z10denseToCOOPKfiiPiS1_PfS1_)
        /*00b4*/ 	.short	0x0380
        /*00b6*/ 	.short	0x0030


	//----- nvinfo : EIATTR_SW_WAR
	.align		4
.L_29:
        /*00b8*/ 	.byte	0x04, 0x36
        /*00ba*/ 	.short	(.L_31 - .L_30)
.L_30:
        /*00bc*/ 	.word	0x00000008
.L_31:


//--------------------- .nv.callgraph             --------------------------
	.section	.nv.callgraph,"",@"SHT_CUDA_CALLGRAPH"
	.align	4
	.sectionentsize	8
	.align		4
        /*0000*/ 	.word	0x00000000
	.align		4
        /*0004*/ 	.word	0xffffffff
	.align		4
        /*0008*/ 	.word	0x00000000
	.align		4
        /*000c*/ 	.word	0xfffffffe
	.align		4
        /*0010*/ 	.word	0x00000000
	.align		4
        /*0014*/ 	.word	0xfffffffd
	.align		4
        /*0018*/ 	.word	0x00000000
	.align		4
        /*001c*/ 	.word	0xfffffffc


//--------------------- .text._Z10denseToCOOPKfiiPiS1_PfS1_ --------------------------
	.section	.text._Z10denseToCOOPKfiiPiS1_PfS1_,"ax",@progbits
	.align	128
        .global         _Z10denseToCOOPKfiiPiS1_PfS1_
        .type           _Z10denseToCOOPKfiiPiS1_PfS1_,@function
        .size           _Z10denseToCOOPKfiiPiS1_PfS1_,(.L_x_4 - _Z10denseToCOOPKfiiPiS1_PfS1_)
        .other          _Z10denseToCOOPKfiiPiS1_PfS1_,@"STO_CUDA_ENTRY STV_DEFAULT"
_Z10denseToCOOPKfiiPiS1_PfS1_:
.text._Z10denseToCOOPKfiiPiS1_PfS1_:
[----:B------:R-:W-:Y:S01]  /*0000*/  LDC R1, c[0x0][0x37c] ;  /* 0x0000df00ff017b82 */ /* 0x000fe20000000800 */
[----:B------:R-:W0:Y:S01]  /*0010*/  S2R R11, SR_CTAID.X ;  /* 0x00000000000b7919 */ /* 0x000e220000002500 */
[----:B------:R-:W1:Y:S01]  /*0020*/  LDCU.64 UR6, c[0x0][0x388] ;  /* 0x00007100ff0677ac */ /* 0x000e620008000a00 */
[----:B------:R-:W0:Y:S01]  /*0030*/  S2R R0, SR_TID.X ;  /* 0x0000000000007919 */ /* 0x000e220000002100 */
[----:B------:R-:W0:Y:S01]  /*0040*/  LDCU UR5, c[0x0][0x360] ;  /* 0x00006c00ff0577ac */ /* 0x000e220008000800 */
[----:B-1----:R-:W-:Y:S01]  /*0050*/  UIMAD UR4, UR7, UR6, URZ ;  /* 0x00000006070472a4 */ /* 0x002fe2000f8e02ff */
[----:B0-----:R-:W-:-:S05]  /*0060*/  IMAD R11, R11, UR5, R0 ;  /* 0x000000050b0b7c24 */ /* 0x001fca000f8e0200 */
[----:B------:R-:W-:-:S13]  /*0070*/  ISETP.GE.AND P0, PT, R11, UR4, PT ;  /* 0x000000040b007c0c */ /* 0x000fda000bf06270 */
[----:B------:R-:W-:Y:S05]  /*0080*/  @P0 EXIT ;  /* 0x000000000000094d */ /* 0x000fea0003800000 */
[----:B------:R-:W0:Y:S01]  /*0090*/  LDC R0, c[0x0][0x38c] ;  /* 0x0000e300ff007b82 */ /* 0x000e220000000800 */
[----:B------:R-:W1:Y:S01]  /*00a0*/  LDCU UR6, c[0x0][0x370] ;  /* 0x00006e00ff0677ac */ /* 0x000e620008000800 */
[----:B------:R-:W2:Y:S06]  /*00b0*/  LDCU.64 UR8, c[0x0][0x358] ;  /* 0x00006b00ff0877ac */ /* 0x000eac0008000a00 */
[----:B------:R-:W3:Y:S08]  /*00c0*/  LDC.64 R2, c[0x0][0x380] ;  /* 0x0000e000ff027b82 */ /* 0x000ef00000000a00 */
[----:B------:R-:W4:Y:S01]  /*00d0*/  LDC.64 R4, c[0x0][0x3a0] ;  /* 0x0000e800ff047b82 */ /* 0x000f220000000a00 */
[----:B-1----:R-:W-:-:S07]  /*00e0*/  UIMAD UR5, UR5, UR6, URZ ;  /* 0x00000006050572a4 */ /* 0x002fce000f8e02ff */
[----:B------:R-:W1:Y:S08]  /*00f0*/  LDC.64 R6, c[0x0][0x390] ;  /* 0x0000e400ff067b82 */ /* 0x000e700000000a00 */
[----:B--2---:R-:W0:Y:S02]  /*0100*/  LDC.64 R8, c[0x0][0x398] ;  /* 0x0000e600ff087b82 */ /* 0x004e240000000a00 */
.L_x_2:
[----:B--23--:R-:W-:-:S05]  /*0110*/  IMAD.WIDE R12, R11, 0x4, R2 ;  /* 0x000000040b0c7825 */ /* 0x00cfca00078e0202 */
[----:B------:R-:W2:Y:S01]  /*0120*/  LDG.E R10, desc[UR8][R12.64] ;  /* 0x000000080c0a7981 */ /* 0x000ea2000c1e1900 */
[----:B------:R-:W-:Y:S01]  /*0130*/  BSSY.RECONVERGENT B0, `(.L_x_0) ;  /* 0x000002f000007945 */ /* 0x000fe20003800200 */
[----:B--2---:R-:W-:-:S13]  /*0140*/  FSETP.NEU.AND P0, PT, R10, RZ, PT ;  /* 0x000000ff0a00720b */ /* 0x004fda0003f0d000 */
[----:B------:R-:W-:Y:S05]  /*0150*/  @!P0 BRA `(.L_x_1) ;  /* 0x0000000000b08947 */ /* 0x000fea0003800000 */
[----:B------:R-:W2:Y:S01]  /*0160*/  S2R R15, SR_LANEID ;  /* 0x00000000000f7919 */ /* 0x000ea20000000000 */
[----:B------:R-:W-:Y:S01]  /*0170*/  VOTEU.ANY UR6, UPT, PT ;  /* 0x0000000000067886 */ /* 0x000fe200038e0100 */
[----:B------:R-:W3:Y:S01]  /*0180*/  LDC.64 R16, c[0x0][0x3a8] ;  /* 0x0000ea00ff107b82 */ /* 0x000ee20000000a00 */
[----:B------:R-:W2:Y:S08]  /*0190*/  FLO.U32 R12, UR6 ;  /* 0x00000006000c7d00 */ /* 0x000eb000080e0000 */
[----:B------:R-:W3:Y:S01]  /*01a0*/  POPC R13, UR6 ;  /* 0x00000006000d7d09 */ /* 0x000ee20008000000 */
[----:B--2---:R-:W-:-:S13]  /*01b0*/  ISETP.EQ.U32.AND P0, PT, R12, R15, PT ;  /* 0x0000000f0c00720c */ /* 0x004fda0003f02070 */
[----:B---3--:R2:W3:Y:S01]  /*01c0*/  @P0 ATOMG.E.ADD.STRONG.GPU PT, R13, desc[UR8][R16.64], R13 ;  /* 0x8000000d100d09a8 */ /* 0x0084e200081ef108 */
[----:B0-----:R-:W-:-:S04]  /*01d0*/  IABS R19, R0 ;  /* 0x0000000000137213 */ /* 0x001fc80000000000 */
[----:B------:R-:W0:Y:S01]  /*01e0*/  I2F.RP R18, R19 ;  /* 0x0000001300127306 */ /* 0x000e220000209400 */
[----:B--2---:R-:W2:Y:S07]  /*01f0*/  S2R R16, SR_LTMASK ;  /* 0x0000000000107919 */ /* 0x004eae0000003900 */
[----:B0-----:R-:W0:Y:S02]  /*0200*/  MUFU.RCP R18, R18 ;  /* 0x0000001200127308 */ /* 0x001e240000001000 */
[----:B0-----:R-:W-:-:S06]  /*0210*/  VIADD R14, R18, 0xffffffe ;  /* 0x0ffffffe120e7836 */ /* 0x001fcc0000000000 */
[----:B------:R0:W5:Y:S01]  /*0220*/  F2I.FTZ.U32.TRUNC.NTZ R15, R14 ;  /* 0x0000000e000f7305 */ /* 0x000162000021f000 */
[----:B--2---:R-:W-:Y:S01]  /*0230*/  LOP3.LUT R18, R16, UR6, RZ, 0xc0, !PT ;  /* 0x0000000610127c12 */ /* 0x004fe2000f8ec0ff */
[----:B0-----:R-:W-:-:S06]  /*0240*/  HFMA2 R14, -RZ, RZ, 0, 0 ;  /* 0x00000000ff0e7431 */ /* 0x001fcc00000001ff */
[----:B------:R-:W0:Y:S01]  /*0250*/  POPC R18, R18 ;  /* 0x0000001200127309 */ /* 0x000e220000000000 */
[----:B-----5:R-:W-:-:S04]  /*0260*/  IMAD.MOV R20, RZ, RZ, -R15 ;  /* 0x000000ffff147224 */ /* 0x020fc800078e0a0f */
[----:B------:R-:W-:Y:S01]  /*0270*/  IMAD R21, R20, R19, RZ ;  /* 0x0000001314157224 */ /* 0x000fe200078e02ff */
[----:B------:R-:W-:-:S03]  /*0280*/  IABS R20, R11 ;  /* 0x0000000b00147213 */ /* 0x000fc60000000000 */
[----:B------:R-:W-:-:S06]  /*0290*/  IMAD.HI.U32 R15, R15, R21, R14 ;  /* 0x000000150f0f7227 */ /* 0x000fcc00078e000e */
[----:B------:R-:W-:-:S04]  /*02a0*/  IMAD.HI.U32 R15, R15, R20, RZ ;  /* 0x000000140f0f7227 */ /* 0x000fc800078e00ff */
[----:B------:R-:W-:-:S04]  /*02b0*/  IMAD.MOV R17, RZ, RZ, -R15 ;  /* 0x000000ffff117224 */ /* 0x000fc800078e0a0f */
[----:B------:R-:W-:-:S05]  /*02c0*/  IMAD R14, R19, R17, R20 ;  /* 0x00000011130e7224 */ /* 0x000fca00078e0214 */
[----:B------:R-:W-:-:S13]  /*02d0*/  ISETP.GT.U32.AND P2, PT, R19, R14, PT ;  /* 0x0000000e1300720c */ /* 0x000fda0003f44070 */
[-C--:B------:R-:W-:Y:S01]  /*02e0*/  @!P2 IADD3 R14, PT, PT, R14, -R19.reuse, RZ ;  /* 0x800000130e0ea210 */ /* 0x080fe20007ffe0ff */
[----:B------:R-:W-:Y:S01]  /*02f0*/  @!P2 VIADD R15, R15, 0x1 ;  /* 0x000000010f0fa836 */ /* 0x000fe20000000000 */
[----:B------:R-:W-:Y:S02]  /*0300*/  ISETP.NE.AND P2, PT, R0, RZ, PT ;  /* 0x000000ff0000720c */ /* 0x000fe40003f45270 */
[----:B------:R-:W-:Y:S02]  /*0310*/  ISETP.GE.U32.AND P0, PT, R14, R19, PT ;  /* 0x000000130e00720c */ /* 0x000fe40003f06070 */
[----:B------:R-:W-:-:S04]  /*0320*/  LOP3.LUT R14, R11, R0, RZ, 0x3c, !PT ;  /* 0x000000000b0e7212 */ /* 0x000fc800078e3cff */
[----:B------:R-:W-:-:S07]  /*0330*/  ISETP.GE.AND P1, PT, R14, RZ, PT ;  /* 0x000000ff0e00720c */ /* 0x000fce0003f26270 */
[----:B------:R-:W-:-:S05]  /*0340*/  @P0 IADD3 R15, PT, PT, R15, 0x1, RZ ;  /* 0x000000010f0f0810 */ /* 0x000fca0007ffe0ff */
[----:B------:R-:W-:-:S05]  /*0350*/  IMAD.MOV.U32 R19, RZ, RZ, R15 ;  /* 0x000000ffff137224 */ /* 0x000fca00078e000f */
[----:B------:R-:W-:Y:S02]  /*0360*/  @!P1 IADD3 R19, PT, PT, -R19, RZ, RZ ;  /* 0x000000ff13139210 */ /* 0x000fe40007ffe1ff */
[----:B------:R-:W-:-:S04]  /*0370*/  @!P2 LOP3.LUT R19, RZ, R0, RZ, 0x33, !PT ;  /* 0x00000000ff13a212 */ /* 0x000fc800078e33ff */
[----:B------:R-:W-:-:S05]  /*0380*/  IADD3 R21, PT, PT, -R19, RZ, RZ ;  /* 0x000000ff13157210 */ /* 0x000fca0007ffe1ff */
[----:B------:R-:W-:Y:S01]  /*0390*/  IMAD R21, R0, R21, R11 ;  /* 0x0000001500157224 */ /* 0x000fe200078e020b */
[----:B---3--:R-:W0:Y:S02]  /*03a0*/  SHFL.IDX PT, R13, R13, R12, 0x1f ;  /* 0x00001f0c0d0d7589 */ /* 0x008e2400000e0000 */
[----:B0-----:R-:W-:-:S04]  /*03b0*/  IMAD.IADD R17, R13, 0x1, R18 ;  /* 0x000000010d117824 */ /* 0x001fc800078e0212 */
[----:B----4-:R-:W-:-:S04]  /*03c0*/  IMAD.WIDE R12, R17, 0x4, R4 ;  /* 0x00000004110c7825 */ /* 0x010fc800078e0204 */
[C---:B-1----:R-:W-:Y:S01]  /*03d0*/  IMAD.WIDE R14, R17.reuse, 0x4, R6 ;  /* 0x00000004110e7825 */ /* 0x042fe200078e0206 */
[----:B------:R2:W-:Y:S03]  /*03e0*/  STG.E desc[UR8][R12.64], R10 ;  /* 0x0000000a0c007986 */ /* 0x0005e6000c101908 */
[----:B------:R-:W-:Y:S01]  /*03f0*/  IMAD.WIDE R16, R17, 0x4, R8 ;  /* 0x0000000411107825 */ /* 0x000fe200078e0208 */
[----:B------:R2:W-:Y:S04]  /*0400*/  STG.E desc[UR8][R14.64], R19 ;  /* 0x000000130e007986 */ /* 0x0005e8000c101908 */
[----:B------:R2:W-:Y:S02]  /*0410*/  STG.E desc[UR8][R16.64], R21 ;  /* 0x0000001510007986 */ /* 0x0005e4000c101908 */
.L_x_1:
[----:B------:R-:W-:Y:S05]  /*0420*/  BSYNC.RECONVERGENT B0 ;  /* 0x0000000000007941 */ /* 0x000fea0003800200 */
.L_x_0:
[----:B------:R-:W-:-:S05]  /*0430*/  VIADD R11, R11, UR5 ;  /* 0x000000050b0b7c36 */ /* 0x000fca0008000000 */
[----:B------:R-:W-:-:S13]  /*0440*/  ISETP.GE.AND P0, PT, R11, UR4, PT ;  /* 0x000000040b007c0c */ /* 0x000fda000bf06270 */
[----:B------:R-:W-:Y:S05]  /*0450*/  @!P0 BRA `(.L_x_2) ;  /* 0xfffffffc002c8947 */ /* 0x000fea000383ffff */
[----:B------:R-:W-:Y:S05]  /*0460*/  EXIT ;  /* 0x000000000000794d */ /* 0x000fea0003800000 */
.L_x_3:
[----:B------:R-:W-:-:S00]  /*0470*/  BRA `(.L_x_3) ;  /* 0xfffffffc00fc7947 */ /* 0x000fc0000383ffff */
[----:B------:R-:W-:-:S00]  /*0480*/  NOP ;  /* 0x0000000000007918 */ /* 0x000fc00000000000 */
[----:B------:R-:W-:-:S00]  /*0490*/  NOP ;  /* 0x0000000000007918 */ /* 0x000fc00000000000 */
[----:B------:R-:W-:-:S00]  /*04a0*/  NOP ;  /* 0x0000000000007918 */ /* 0x000fc00000000000 */
[----:B------:R-:W-:-:S00]  /*04b0*/  NOP ;  /* 0x0000000000007918 */ /* 0x000fc00000000000 */
[----:B------:R-:W-:-:S00]  /*04c0*/  NOP ;  /* 0x0000000000007918 */ /* 0x000fc00000000000 */
[----:B------:R-:W-:-:S00]  /*04d0*/  NOP ;  /* 0x0000000000007918 */ /* 0x000fc00000000000 */
[----:B------:R-:W-:-:S00]  /*04e0*/  NOP ;  /* 0x0000000000007918 */ /* 0x000fc00000000000 */
[----:B------:R-:W-:-:S00]  /*04f0*/  NOP ;  /* 0x0000000000007918 */ /* 0x000fc00000000000 */
.L_x_4:


//--------------------- .nv.shared.reserved.0     --------------------------
	.section	.nv.shared.reserved.0,"aw",@nobits
	.weak		__nv_reservedSMEM_offset_0_alias
	.size		__nv_reservedSMEM_offset_0_alias, 0, 64
	.other		__nv_reservedSMEM_offset_0_alias,@"STO_CUDA_RESERVED_SHARED STV_DEFAULT"
__nv_reservedSMEM_offset_0_alias:
	.zero		0
	.zero		64


//--------------------- .nv.constant0._Z10denseToCOOPKfiiPiS1_PfS1_ --------------------------
	.section	.nv.constant0._Z10denseToCOOPKfiiPiS1_PfS1_,"a",@progbits
	.sectionflags	@""
	.align	4
.nv.constant0._Z10denseToCOOPKfiiPiS1_PfS1_:
	.zero		944


//--------------------- SYMBOLS --------------------------

	.type		.nv.reservedSmem.offset0,@object
	.size		.nv.reservedSmem.offset0,0x4
